	.headerflags	@"EF_CUDA_TEXMODE_UNIFIED EF_CUDA_64BIT_ADDRESS EF_CUDA_ACCELERATORS EF_CUDA_SM90 EF_CUDA_VIRTUAL_SM(EF_CUDA_SM90)"
	.elftype	@"ET_EXEC"


//--------------------- .nv.info                  --------------------------
	.section	.nv.info,"",@"SHT_CUDA_INFO"
	.align	4


	//----- nvinfo : EIATTR_REGCOUNT
	.align		4
        /*0000*/ 	.byte	0x04, 0x2f
        /*0002*/ 	.short	(.L_1 - .L_0)
	.align		4
.L_0:
        /*0004*/ 	.word	index@(triton_per_fused_mean_relu_22)
        /*0008*/ 	.word	0x0000000e


	//----- nvinfo : EIATTR_MIN_STACK_SIZE
	.align		4
.L_1:
        /*000c*/ 	.byte	0x04, 0x12
        /*000e*/ 	.short	(.L_3 - .L_2)
	.align		4
.L_2:
        /*0010*/ 	.word	index@(triton_per_fused_mean_relu_22)
        /*0014*/ 	.word	0x00000000


	//----- nvinfo : EIATTR_FRAME_SIZE
	.align		4
.L_3:
        /*0018*/ 	.byte	0x04, 0x11
        /*001a*/ 	.short	(.L_5 - .L_4)
	.align		4
.L_4:
        /*001c*/ 	.word	index@(triton_per_fused_mean_relu_22)
        /*0020*/ 	.word	0x00000000


	//----- nvinfo : EIATTR_MIN_STACK_SIZE
	.align		4
.L_5:
        /*0024*/ 	.byte	0x04, 0x12
        /*0026*/ 	.short	(.L_7 - .L_6)
	.align		4
.L_6:
        /*0028*/ 	.word	index@(triton_per_fused_mean_relu_22)
        /*002c*/ 	.word	0x00000000
.L_7:


//--------------------- .nv.info.triton_per_fused_mean_relu_22 --------------------------
	.section	.nv.info.triton_per_fused_mean_relu_22,"",@"SHT_CUDA_INFO"
	.sectionflags	@""
	.align	4


	//----- nvinfo : EIATTR_CUDA_API_VERSION
	.align		4
        /*0000*/ 	.byte	0x04, 0x37
        /*0002*/ 	.short	(.L_9 - .L_8)
.L_8:
        /*0004*/ 	.word	0x0000007c


	//----- nvinfo : EIATTR_KPARAM_INFO
	.align		4
.L_9:
        /*0008*/ 	.byte	0x04, 0x17
        /*000a*/ 	.short	(.L_11 - .L_10)
.L_10:
        /*000c*/ 	.word	0x00000000
        /*0010*/ 	.short	0x0003
        /*0012*/ 	.short	0x0014
        /*0014*/ 	.byte	0x00, 0xf0, 0x11, 0x00


	//----- nvinfo : EIATTR_KPARAM_INFO
	.align		4
.L_11:
        /*0018*/ 	.byte	0x04, 0x17
        /*001a*/ 	.short	(.L_13 - .L_12)
.L_12:
        /*001c*/ 	.word	0x00000000
        /*0020*/ 	.short	0x0002
        /*0022*/ 	.short	0x0010
        /*0024*/ 	.byte	0x00, 0xf0, 0x11, 0x00


	//----- nvinfo : EIATTR_KPARAM_INFO
	.align		4
.L_13:
        /*0028*/ 	.byte	0x04, 0x17
        /*002a*/ 	.short	(.L_15 - .L_14)
.L_14:
        /*002c*/ 	.word	0x00000000
        /*0030*/ 	.short	0x0001
        /*0032*/ 	.short	0x0008
        /*0034*/ 	.byte	0x00, 0xf4, 0x21, 0x00


	//----- nvinfo : EIATTR_KPARAM_INFO
	.align		4
.L_15:
        /*0038*/ 	.byte	0x04, 0x17
        /*003a*/ 	.short	(.L_17 - .L_16)
.L_16:
        /*003c*/ 	.word	0x00000000
        /*0040*/ 	.short	0x0000
        /*0042*/ 	.short	0x0000
        /*0044*/ 	.byte	0x00, 0xf4, 0x21, 0x00


	//----- nvinfo : EIATTR_SPARSE_MMA_MASK
	.align		4
.L_17:
        /*0048*/ 	.byte	0x03, 0x50
        /*004a*/ 	.short	0x0000


	//----- nvinfo : EIATTR_MAXREG_COUNT
	.align		4
        /*004c*/ 	.byte	0x03, 0x1b
        /*004e*/ 	.short	0x00ff


	//----- nvinfo : EIATTR_COOP_GROUP_MASK_REGIDS
	.align		4
        /*0050*/ 	.byte	0x04, 0x29
        /*0052*/ 	.short	(.L_19 - .L_18)


	//   ....[0]....
.L_18:
        /*0054*/ 	.word	0xffffffff


	//   ....[1]....
        /*0058*/ 	.word	0xffffffff


	//   ....[2]....
        /*005c*/ 	.word	0xffffffff


	//   ....[3]....
        /*0060*/ 	.word	0xffffffff


	//----- nvinfo : EIATTR_COOP_GROUP_INSTR_OFFSETS
	.align		4
.L_19:
        /*0064*/ 	.byte	0x04, 0x28
        /*0066*/ 	.short	(.L_21 - .L_20)


	//   ....[0]....
.L_20:
        /*0068*/ 	.word	0x00000160


	//   ....[1]....
        /*006c*/ 	.word	0x00000190


	//   ....[2]....
        /*0070*/ 	.word	0x000001b0


	//   ....[3]....
        /*0074*/ 	.word	0x000001e0


	//----- nvinfo : EIATTR_EXIT_INSTR_OFFSETS
	.align		4
.L_21:
        /*0078*/ 	.byte	0x04, 0x1c
        /*007a*/ 	.short	(.L_23 - .L_22)


	//   ....[0]....
.L_22:
        /*007c*/ 	.word	0x00000240


	//   ....[1]....
        /*0080*/ 	.word	0x00000260


	//----- nvinfo : EIATTR_REQNTID
	.align		4
.L_23:
        /*0084*/ 	.byte	0x04, 0x10
        /*0086*/ 	.short	(.L_25 - .L_24)
.L_24:
        /*0088*/ 	.word	0x00000040
        /*008c*/ 	.word	0x00000001
        /*0090*/ 	.word	0x00000001


	//----- nvinfo : EIATTR_CBANK_PARAM_SIZE
	.align		4
.L_25:
        /*0094*/ 	.byte	0x03, 0x19
        /*0096*/ 	.short	0x0018


	//----- nvinfo : EIATTR_PARAM_CBANK
	.align		4
        /*0098*/ 	.byte	0x04, 0x0a
        /*009a*/ 	.short	(.L_27 - .L_26)
	.align		4
.L_26:
        /*009c*/ 	.word	index@(.nv.constant0.triton_per_fused_mean_relu_22)
        /*00a0*/ 	.short	0x0210
        /*00a2*/ 	.short	0x0018


	//----- nvinfo : EIATTR_SW_WAR
	.align		4
.L_27:
        /*00a4*/ 	.byte	0x04, 0x36
        /*00a6*/ 	.short	(.L_29 - .L_28)
.L_28:
        /*00a8*/ 	.word	0x00000008
.L_29:


//--------------------- .nv.callgraph             --------------------------
	.section	.nv.callgraph,"",@"SHT_CUDA_CALLGRAPH"
	.align	4
	.sectionentsize	8
	.align		4
        /*0000*/ 	.word	0x00000000
	.align		4
        /*0004*/ 	.word	0xffffffff
	.align		4
        /*0008*/ 	.word	0x00000000
	.align		4
        /*000c*/ 	.word	0xfffffffe
	.align		4
        /*0010*/ 	.word	0x00000000
	.align		4
        /*0014*/ 	.word	0xfffffffd
	.align		4
        /*0018*/ 	.word	0x00000000
	.align		4
        /*001c*/ 	.word	0xfffffffc


//--------------------- .text.triton_per_fused_mean_relu_22 --------------------------
	.section	.text.triton_per_fused_mean_relu_22,"ax",@progbits
	.sectionflags	@"SHF_BARRIERS=1"
	.align	128
        .global         triton_per_fused_mean_relu_22
        .type           triton_per_fused_mean_relu_22,@function
        .size           triton_per_fused_mean_relu_22,(.L_x_1 - triton_per_fused_mean_relu_22)
        .other          triton_per_fused_mean_relu_22,@"STO_CUDA_ENTRY STV_DEFAULT"
triton_per_fused_mean_relu_22:
.text.triton_per_fused_mean_relu_22:
[----:B------:R-:W0:Y:S02]  /*0000*/  LDC R1, c[0x0][0x28] ;  /* 0x00000a00ff017b82 */ /* 0x000e240000000800 */
[----:B------:R-:W1:Y:S01]  /*0010*/  S2R R11, SR_CTAID.X ;  /* 0x00000000000b7919 */ /* 0x000e620000002500 */
[----:B------:R-:W2:Y:S01]  /*0020*/  LDC.64 R2, c[0x0][0x218] ;  /* 0x00008600ff027b82 */ /* 0x000ea20000000a00 */
[----:B------:R-:W-:Y:S01]  /*0030*/  ULDC.64 UR4, c[0x0][0x208] ;  /* 0x0000820000047ab9 */ /* 0x000fe20000000a00 */
[----:B------:R-:W3:Y:S01]  /*0040*/  S2R R10, SR_TID.X ;  /* 0x00000000000a7919 */ /* 0x000ee20000002100 */
[----:B-1----:R-:W-:Y:S02]  /*0050*/  SHF.R.S32.HI R0, RZ, 0x1f, R11 ;  /* 0x0000001fff007819 */ /* 0x002fe4000001140b */
[----:B------:R-:W-:Y:S01]  /*0060*/  ISETP.GE.AND P0, PT, R11, 0x400, PT ;  /* 0x000004000b00780c */ /* 0x000fe20003f06270 */
[----:B---3--:R-:W-:Y:S01]  /*0070*/  IMAD.SHL.U32 R4, R10, 0x100, RZ ;  /* 0x000001000a047824 */ /* 0x008fe200078e00ff */
[----:B------:R-:W-:-:S04]  /*0080*/  LEA.HI R0, R0, R11, RZ, 0x8 ;  /* 0x0000000b00007211 */ /* 0x000fc800078f40ff */
[----:B------:R-:W-:Y:S02]  /*0090*/  LOP3.LUT R5, R4, 0xf00, RZ, 0xc0, !PT ;  /* 0x00000f0004057812 */ /* 0x000fe400078ec0ff */
[C---:B------:R-:W-:Y:S01]  /*00a0*/  LOP3.LUT R4, R0.reuse, 0xffffff00, RZ, 0xc0, !PT ;  /* 0xffffff0000047812 */ /* 0x040fe200078ec0ff */
[----:B------:R-:W-:-:S03]  /*00b0*/  IMAD.SHL.U32 R0, R0, 0x10, RZ ;  /* 0x0000001000007824 */ /* 0x000fc600078e00ff */
[----:B------:R-:W-:Y:S02]  /*00c0*/  IADD3 R4, R5, R11, -R4 ;  /* 0x0000000b05047210 */ /* 0x000fe40007ffe804 */
[----:B------:R-:W-:Y:S01]  /*00d0*/  LOP3.LUT R5, R0, 0xfffff000, RZ, 0xc0, !PT ;  /* 0xfffff00000057812 */ /* 0x000fe200078ec0ff */
[----:B------:R-:W-:-:S04]  /*00e0*/  IMAD.MOV.U32 R0, RZ, RZ, RZ ;  /* 0x000000ffff007224 */ /* 0x000fc800078e00ff */
[----:B------:R-:W-:-:S04]  /*00f0*/  IMAD.IADD R5, R4, 0x1, R5 ;  /* 0x0000000104057824 */ /* 0x000fc800078e0205 */
[----:B--2---:R-:W-:-:S05]  /*0100*/  IMAD.WIDE R2, R5, 0x4, R2 ;  /* 0x0000000405027825 */ /* 0x004fca00078e0202 */
[----:B------:R-:W2:Y:S01]  /*0110*/  @!P0 LDG.E R0, desc[UR4][R2.64] ;  /* 0x0000000402008981 */ /* 0x000ea2000c1e1900 */
[----:B------:R-:W-:Y:S01]  /*0120*/  BAR.SYNC.DEFER_BLOCKING 0x0 ;  /* 0x0000000000007b1d */ /* 0x000fe20000010000 */
[----:B--2---:R-:W-:-:S04]  /*0130*/  SEL R0, R0, RZ, !P0 ;  /* 0x000000ff00007207 */ /* 0x004fc80004000000 */
[----:B------:R-:W-:Y:S02]  /*0140*/  FSEL R0, R0, RZ, !P0 ;  /* 0x000000ff00007208 */ /* 0x000fe40004000000 */
[----:B------:R-:W-:-:S03]  /*0150*/  LOP3.LUT P0, RZ, R10, 0x3f, RZ, 0xc0, !PT ;  /* 0x0000003f0aff7812 */ /* 0x000fc6000780c0ff */
[----:B------:R-:W1:Y:S01]  /*0160*/  SHFL.BFLY PT, R5, R0, 0x8, 0x1f ;  /* 0x0d001f0000057f89 */ /* 0x000e6200000e0000 */
[----:B------:R-:W-:Y:S01]  /*0170*/  ISETP.LT.AND P0, PT, R11, 0x400, !P0 ;  /* 0x000004000b00780c */ /* 0x000fe20004701270 */
[----:B-1----:R-:W-:-:S05]  /*0180*/  FADD R6, R0, R5 ;  /* 0x0000000500067221 */ /* 0x002fca0000000000 */
[----:B------:R-:W1:Y:S02]  /*0190*/  SHFL.BFLY PT, R5, R6, 0x4, 0x1f ;  /* 0x0c801f0006057f89 */ /* 0x000e6400000e0000 */
[----:B-1----:R-:W-:-:S05]  /*01a0*/  FADD R7, R6, R5 ;  /* 0x0000000506077221 */ /* 0x002fca0000000000 */
[----:B------:R-:W1:Y:S02]  /*01b0*/  SHFL.BFLY PT, R4, R7, 0x2, 0x1f ;  /* 0x0c401f0007047f89 */ /* 0x000e6400000e0000 */
[----:B-1----:R-:W-:Y:S02]  /*01c0*/  FADD R8, R7, R4 ;  /* 0x0000000407087221 */ /* 0x002fe40000000000 */
[----:B------:R-:W1:Y:S03]  /*01d0*/  LDC.64 R4, c[0x0][0x210] ;  /* 0x00008400ff047b82 */ /* 0x000e660000000a00 */
[----:B------:R-:W2:Y:S01]  /*01e0*/  SHFL.BFLY PT, R9, R8, 0x1, 0x1f ;  /* 0x0c201f0008097f89 */ /* 0x000ea200000e0000 */
[----:B-1----:R-:W-:-:S04]  /*01f0*/  IMAD.WIDE R2, R11, 0x4, R4 ;  /* 0x000000040b027825 */ /* 0x002fc800078e0204 */
[----:B--2---:R-:W-:-:S04]  /*0200*/  FADD R9, R8, R9 ;  /* 0x0000000908097221 */ /* 0x004fc80000000000 */
[----:B------:R-:W-:-:S05]  /*0210*/  FMUL R9, R9, 0.0625 ;  /* 0x3d80000009097820 */ /* 0x000fca0000400000 */
[----:B------:R-:W-:-:S04]  /*0220*/  FSETP.GEU.AND P1, PT, R9, RZ, PT ;  /* 0x000000ff0900720b */ /* 0x000fc80003f2e000 */
[----:B------:R-:W-:Y:S01]  /*0230*/  FSEL R9, R9, RZ, P1 ;  /* 0x000000ff09097208 */ /* 0x000fe20000800000 */
[----:B------:R-:W-:Y:S08]  /*0240*/  @!P0 EXIT ;  /* 0x000000000000894d */ /* 0x000ff00003800000 */
[----:B------:R-:W-:Y:S01]  /*0250*/  STG.E desc[UR4][R2.64], R9 ;  /* 0x0000000902007986 */ /* 0x000fe2000c101904 */
[----:B------:R-:W-:Y:S05]  /*0260*/  EXIT ;  /* 0x000000000000794d */ /* 0x000fea0003800000 */
.L_x_0:
[----:B------:R-:W-:-:S00]  /*0270*/  BRA `(.L_x_0) ;  /* 0xfffffffc00fc7947 */ /* 0x000fc0000383ffff */
[----:B------:R-:W-:-:S00]  /*0280*/  NOP ;  /* 0x0000000000007918 */ /* 0x000fc00000000000 */
[----:B------:R-:W-:-:S00]  /*0290*/  NOP ;  /* 0x0000000000007918 */ /* 0x000fc00000000000 */
[----:B------:R-:W-:-:S00]  /*02a0*/  NOP ;  /* 0x0000000000007918 */ /* 0x000fc00000000000 */
[----:B------:R-:W-:-:S00]  /*02b0*/  NOP ;  /* 0x0000000000007918 */ /* 0x000fc00000000000 */
[----:B------:R-:W-:-:S00]  /*02c0*/  NOP ;  /* 0x0000000000007918 */ /* 0x000fc00000000000 */
[----:B------:R-:W-:-:S00]  /*02d0*/  NOP ;  /* 0x0000000000007918 */ /* 0x000fc00000000000 */
[----:B------:R-:W-:-:S00]  /*02e0*/  NOP ;  /* 0x0000000000007918 */ /* 0x000fc00000000000 */
[----:B------:R-:W-:-:S00]  /*02f0*/  NOP ;  /* 0x0000000000007918 */ /* 0x000fc00000000000 */
.L_x_1:


//--------------------- .nv.constant0.triton_per_fused_mean_relu_22 --------------------------
	.section	.nv.constant0.triton_per_fused_mean_relu_22,"a",@progbits
	.sectionflags	@""
	.align	4
.nv.constant0.triton_per_fused_mean_relu_22:
	.zero		552
